	.headerflags	@"EF_CUDA_TEXMODE_UNIFIED EF_CUDA_64BIT_ADDRESS EF_CUDA_ACCELERATORS EF_CUDA_SM90 EF_CUDA_VIRTUAL_SM(EF_CUDA_SM90)"
	.elftype	@"ET_EXEC"


//--------------------- .nv.info                  --------------------------
	.section	.nv.info,"",@"SHT_CUDA_INFO"
	.align	4


	//----- nvinfo : EIATTR_REGCOUNT
	.align		4
        /*0000*/ 	.byte	0x04, 0x2f
        /*0002*/ 	.short	(.L_3 - .L_2)
	.align		4
.L_2:
        /*0004*/ 	.word	index@(triton_poi_fused__native_batch_norm_legit_no_training_hardtanh_25)
        /*0008*/ 	.word	0x0000001f


	//----- nvinfo : EIATTR_MIN_STACK_SIZE
	.align		4
.L_3:
        /*000c*/ 	.byte	0x04, 0x12
        /*000e*/ 	.short	(.L_5 - .L_4)
	.align		4
.L_4:
        /*0010*/ 	.word	index@(triton_poi_fused__native_batch_norm_legit_no_training_hardtanh_25)
        /*0014*/ 	.word	0x00000000


	//----- nvinfo : EIATTR_FRAME_SIZE
	.align		4
.L_5:
        /*0018*/ 	.byte	0x04, 0x11
        /*001a*/ 	.short	(.L_7 - .L_6)
	.align		4
.L_6:
        /*001c*/ 	.word	index@(triton_poi_fused__native_batch_norm_legit_no_training_hardtanh_25)
        /*0020*/ 	.word	0x00000000


	//----- nvinfo : EIATTR_MIN_STACK_SIZE
	.align		4
.L_7:
        /*0024*/ 	.byte	0x04, 0x12
        /*0026*/ 	.short	(.L_9 - .L_8)
	.align		4
.L_8:
        /*0028*/ 	.word	index@(triton_poi_fused__native_batch_norm_legit_no_training_hardtanh_25)
        /*002c*/ 	.word	0x00000000
.L_9:


//--------------------- .nv.info.triton_poi_fused__native_batch_norm_legit_no_training_hardtanh_25 --------------------------
	.section	.nv.info.triton_poi_fused__native_batch_norm_legit_no_training_hardtanh_25,"",@"SHT_CUDA_INFO"
	.sectionflags	@""
	.align	4


	//----- nvinfo : EIATTR_CUDA_API_VERSION
	.align		4
        /*0000*/ 	.byte	0x04, 0x37
        /*0002*/ 	.short	(.L_11 - .L_10)
.L_10:
        /*0004*/ 	.word	0x0000007c


	//----- nvinfo : EIATTR_KPARAM_INFO
	.align		4
.L_11:
        /*0008*/ 	.byte	0x04, 0x17
        /*000a*/ 	.short	(.L_13 - .L_12)
.L_12:
        /*000c*/ 	.word	0x00000000
        /*0010*/ 	.short	0x0007
        /*0012*/ 	.short	0x0034
        /*0014*/ 	.byte	0x00, 0xf0, 0x11, 0x00


	//----- nvinfo : EIATTR_KPARAM_INFO
	.align		4
.L_13:
        /*0018*/ 	.byte	0x04, 0x17
        /*001a*/ 	.short	(.L_15 - .L_14)
.L_14:
        /*001c*/ 	.word	0x00000000
        /*0020*/ 	.short	0x0006
        /*0022*/ 	.short	0x0030
        /*0024*/ 	.byte	0x00, 0xf0, 0x11, 0x00


	//----- nvinfo : EIATTR_KPARAM_INFO
	.align		4
.L_15:
        /*0028*/ 	.byte	0x04, 0x17
        /*002a*/ 	.short	(.L_17 - .L_16)
.L_16:
        /*002c*/ 	.word	0x00000000
        /*0030*/ 	.short	0x0005
        /*0032*/ 	.short	0x0028
        /*0034*/ 	.byte	0x00, 0xf4, 0x21, 0x00


	//----- nvinfo : EIATTR_KPARAM_INFO
	.align		4
.L_17:
        /*0038*/ 	.byte	0x04, 0x17
        /*003a*/ 	.short	(.L_19 - .L_18)
.L_18:
        /*003c*/ 	.word	0x00000000
        /*0040*/ 	.short	0x0004
        /*0042*/ 	.short	0x0020
        /*0044*/ 	.byte	0x00, 0xf4, 0x21, 0x00


	//----- nvinfo : EIATTR_KPARAM_INFO
	.align		4
.L_19:
        /*0048*/ 	.byte	0x04, 0x17
        /*004a*/ 	.short	(.L_21 - .L_20)
.L_20:
        /*004c*/ 	.word	0x00000000
        /*0050*/ 	.short	0x0003
        /*0052*/ 	.short	0x0018
        /*0054*/ 	.byte	0x00, 0xf4, 0x21, 0x00


	//----- nvinfo : EIATTR_KPARAM_INFO
	.align		4
.L_21:
        /*0058*/ 	.byte	0x04, 0x17
        /*005a*/ 	.short	(.L_23 - .L_22)
.L_22:
        /*005c*/ 	.word	0x00000000
        /*0060*/ 	.short	0x0002
        /*0062*/ 	.short	0x0010
        /*0064*/ 	.byte	0x00, 0xf4, 0x21, 0x00


	//----- nvinfo : EIATTR_KPARAM_INFO
	.align		4
.L_23:
        /*0068*/ 	.byte	0x04, 0x17
        /*006a*/ 	.short	(.L_25 - .L_24)
.L_24:
        /*006c*/ 	.word	0x00000000
        /*0070*/ 	.short	0x0001
        /*0072*/ 	.short	0x0008
        /*0074*/ 	.byte	0x00, 0xf4, 0x21, 0x00


	//----- nvinfo : EIATTR_KPARAM_INFO
	.align		4
.L_25:
        /*0078*/ 	.byte	0x04, 0x17
        /*007a*/ 	.short	(.L_27 - .L_26)
.L_26:
        /*007c*/ 	.word	0x00000000
        /*0080*/ 	.short	0x0000
        /*0082*/ 	.short	0x0000
        /*0084*/ 	.byte	0x00, 0xf4, 0x21, 0x00


	//----- nvinfo : EIATTR_SPARSE_MMA_MASK
	.align		4
.L_27:
        /*0088*/ 	.byte	0x03, 0x50
        /*008a*/ 	.short	0x0000


	//----- nvinfo : EIATTR_MAXREG_COUNT
	.align		4
        /*008c*/ 	.byte	0x03, 0x1b
        /*008e*/ 	.short	0x00ff


	//----- nvinfo : EIATTR_EXIT_INSTR_OFFSETS
	.align		4
        /*0090*/ 	.byte	0x04, 0x1c
        /*0092*/ 	.short	(.L_29 - .L_28)


	//   ....[0]....
.L_28:
        /*0094*/ 	.word	0x00000b80


	//   ....[1]....
        /*0098*/ 	.word	0x00000c00


	//----- nvinfo : EIATTR_REQNTID
	.align		4
.L_29:
        /*009c*/ 	.byte	0x04, 0x10
        /*009e*/ 	.short	(.L_31 - .L_30)
.L_30:
        /*00a0*/ 	.word	0x00000080
        /*00a4*/ 	.word	0x00000001
        /*00a8*/ 	.word	0x00000001


	//----- nvinfo : EIATTR_CBANK_PARAM_SIZE
	.align		4
.L_31:
        /*00ac*/ 	.byte	0x03, 0x19
        /*00ae*/ 	.short	0x0038


	//----- nvinfo : EIATTR_PARAM_CBANK
	.align		4
        /*00b0*/ 	.byte	0x04, 0x0a
        /*00b2*/ 	.short	(.L_33 - .L_32)
	.align		4
.L_32:
        /*00b4*/ 	.word	index@(.nv.constant0.triton_poi_fused__native_batch_norm_legit_no_training_hardtanh_25)
        /*00b8*/ 	.short	0x0210
        /*00ba*/ 	.short	0x0038


	//----- nvinfo : EIATTR_SW_WAR
	.align		4
.L_33:
        /*00bc*/ 	.byte	0x04, 0x36
        /*00be*/ 	.short	(.L_35 - .L_34)
.L_34:
        /*00c0*/ 	.word	0x00000008
.L_35:


//--------------------- .nv.callgraph             --------------------------
	.section	.nv.callgraph,"",@"SHT_CUDA_CALLGRAPH"
	.align	4
	.sectionentsize	8
	.align		4
        /*0000*/ 	.word	0x00000000
	.align		4
        /*0004*/ 	.word	0xffffffff
	.align		4
        /*0008*/ 	.word	0x00000000
	.align		4
        /*000c*/ 	.word	0xfffffffe
	.align		4
        /*0010*/ 	.word	0x00000000
	.align		4
        /*0014*/ 	.word	0xfffffffd
	.align		4
        /*0018*/ 	.word	0x00000000
	.align		4
        /*001c*/ 	.word	0xfffffffc


//--------------------- .nv.constant4             --------------------------
	.section	.nv.constant4,"a",@progbits
	.align	8
	.align		8
.nv.constant4:
        /*0000*/ 	.dword	_$_str
	.align		8
        /*0008*/ 	.dword	_$_str_$_2


//--------------------- .text.triton_poi_fused__native_batch_norm_legit_no_training_hardtanh_25 --------------------------
	.section	.text.triton_poi_fused__native_batch_norm_legit_no_training_hardtanh_25,"ax",@progbits
	.sectionflags	@"SHF_BARRIERS=1"
	.align	128
        .global         triton_poi_fused__native_batch_norm_legit_no_training_hardtanh_25
        .type           triton_poi_fused__native_batch_norm_legit_no_training_hardtanh_25,@function
        .size           triton_poi_fused__native_batch_norm_legit_no_training_hardtanh_25,(.L_x_1 - triton_poi_fused__native_batch_norm_legit_no_training_hardtanh_25)
        .other          triton_poi_fused__native_batch_norm_legit_no_training_hardtanh_25,@"STO_CUDA_ENTRY STV_DEFAULT"
triton_poi_fused__native_batch_norm_legit_no_training_hardtanh_25:
.text.triton_poi_fused__native_batch_norm_legit_no_training_hardtanh_25:
[----:B------:R-:W0:Y:S01]  /*0000*/  LDC R1, c[0x0][0x28] ;  /* 0x00000a00ff017b82 */ /* 0x000e220000000800 */
[----:B------:R-:W1:Y:S07]  /*0010*/  S2R R0, SR_TID.X ;  /* 0x0000000000007919 */ /* 0x000e6e0000002100 */
[----:B------:R-:W2:Y:S01]  /*0020*/  LDC.64 R4, c[0x0][0x210] ;  /* 0x00008400ff047b82 */ /* 0x000ea20000000a00 */
[----:B------:R-:W-:Y:S01]  /*0030*/  CS2R R10, SRZ ;  /* 0x00000000000a7805 */ /* 0x000fe2000001ff00 */
[----:B------:R-:W-:Y:S01]  /*0040*/  ULDC.64 UR6, c[0x0][0x208] ;  /* 0x0000820000067ab9 */ /* 0x000fe20000000a00 */
[----:B------:R-:W3:Y:S01]  /*0050*/  S2R R14, SR_CTAID.Y ;  /* 0x00000000000e7919 */ /* 0x000ee20000002600 */
[----:B------:R-:W4:Y:S04]  /*0060*/  S2R R15, SR_CTAID.X ;  /* 0x00000000000f7919 */ /* 0x000f280000002500 */
[----:B------:R-:W5:Y:S01]  /*0070*/  S2UR UR5, SR_CgaCtaId ;  /* 0x00000000000579c3 */ /* 0x000f620000008800 */
[----:B------:R-:W-:-:S07]  /*0080*/  UMOV UR4, 0x400 ;  /* 0x0000040000047882 */ /* 0x000fce0000000000 */
[----:B------:R-:W2:Y:S08]  /*0090*/  LDC.64 R12, c[0x0][0x220] ;  /* 0x00008800ff0c7b82 */ /* 0x000eb00000000a00 */
[----:B------:R-:W5:Y:S01]  /*00a0*/  LDC.64 R24, c[0x0][0x228] ;  /* 0x00008a00ff187b82 */ /* 0x000f620000000a00 */
[----:B-1----:R-:W-:Y:S01]  /*00b0*/  IMAD.SHL.U32 R2, R0, 0x4, RZ ;  /* 0x0000000400027824 */ /* 0x002fe200078e00ff */
[----:B------:R-:W-:-:S04]  /*00c0*/  SHF.R.U32.HI R8, RZ, 0x6, R0 ;  /* 0x00000006ff087819 */ /* 0x000fc80000011600 */
[----:B------:R-:W-:Y:S01]  /*00d0*/  LOP3.LUT R3, R2, 0xfc, RZ, 0xc0, !PT ;  /* 0x000000fc02037812 */ /* 0x000fe200078ec0ff */
[----:B----4-:R-:W-:-:S03]  /*00e0*/  IMAD.SHL.U32 R16, R15, 0x4, RZ ;  /* 0x000000040f107824 */ /* 0x010fc600078e00ff */
[----:B---3--:R-:W-:-:S05]  /*00f0*/  PRMT R3, R3, 0x6540, R14 ;  /* 0x0000654003037816 */ /* 0x008fca000000000e */
[----:B------:R-:W-:-:S05]  /*0100*/  IMAD.HI R6, R3, 0x66666667, RZ ;  /* 0x6666666703067827 */ /* 0x000fca00078e02ff */
[----:B------:R-:W-:-:S04]  /*0110*/  SHF.R.U32.HI R7, RZ, 0x1f, R6 ;  /* 0x0000001fff077819 */ /* 0x000fc80000011606 */
[----:B------:R-:W-:Y:S02]  /*0120*/  LEA.HI.SX32 R6, R6, R7, 0x17 ;  /* 0x0000000706067211 */ /* 0x000fe400078fbaff */
[----:B------:R-:W-:Y:S02]  /*0130*/  SGXT.U32 R7, R8, 0x1 ;  /* 0x000000010807781a */ /* 0x000fe40000000000 */
[----:B------:R-:W-:Y:S01]  /*0140*/  CS2R R8, SRZ ;  /* 0x0000000000087805 */ /* 0x000fe2000001ff00 */
[----:B------:R-:W-:Y:S01]  /*0150*/  IMAD R3, R6, -0x500, R3 ;  /* 0xfffffb0006037824 */ /* 0x000fe200078e0203 */
[----:B------:R-:W-:-:S03]  /*0160*/  LOP3.LUT R7, R16, R7, RZ, 0xfc, !PT ;  /* 0x0000000710077212 */ /* 0x000fc600078efcff */
[----:B------:R-:W-:Y:S01]  /*0170*/  IMAD R6, R6, 0x1400, R3 ;  /* 0x0000140006067824 */ /* 0x000fe200078e0203 */
[----:B------:R-:W-:-:S03]  /*0180*/  ISETP.GE.AND P0, PT, R7, 0x4, PT ;  /* 0x000000040700780c */ /* 0x000fc60003f06270 */
[C---:B------:R-:W-:Y:S01]  /*0190*/  IMAD R19, R7.reuse, 0x500, R6 ;  /* 0x0000050007137824 */ /* 0x040fe200078e0206 */
[----:B------:R-:W-:-:S03]  /*01a0*/  LOP3.LUT R7, R7, 0x2, RZ, 0xfc, !PT ;  /* 0x0000000207077812 */ /* 0x000fc600078efcff */
[----:B------:R-:W-:Y:S01]  /*01b0*/  VIADD R21, R19, 0xa00 ;  /* 0x00000a0013157836 */ /* 0x000fe20000000000 */
[----:B------:R-:W-:Y:S01]  /*01c0*/  ISETP.GE.AND P1, PT, R7, 0x4, PT ;  /* 0x000000040700780c */ /* 0x000fe20003f26270 */
[----:B--2---:R-:W-:-:S04]  /*01d0*/  IMAD.WIDE R18, R19, 0x4, R4 ;  /* 0x0000000413127825 */ /* 0x004fc800078e0204 */
[----:B------:R-:W-:Y:S01]  /*01e0*/  IMAD.WIDE R20, R21, 0x4, R4 ;  /* 0x0000000415147825 */ /* 0x000fe200078e0204 */
[----:B------:R1:W2:Y:S01]  /*01f0*/  @!P0 LDG.E.EL.128 R8, desc[UR6][R18.64] ;  /* 0x0000000612088981 */ /* 0x0002a2000c2e1d00 */
[----:B------:R-:W-:Y:S02]  /*0200*/  CS2R R4, SRZ ;  /* 0x0000000000047805 */ /* 0x000fe4000001ff00 */
[----:B------:R-:W-:-:S06]  /*0210*/  CS2R R6, SRZ ;  /* 0x0000000000067805 */ /* 0x000fcc000001ff00 */
[----:B------:R3:W4:Y:S01]  /*0220*/  @!P1 LDG.E.EL.128 R4, desc[UR6][R20.64] ;  /* 0x0000000614049981 */ /* 0x000722000c2e1d00 */
[----:B------:R-:W-:Y:S01]  /*0230*/  IMAD.SHL.U32 R3, R0, 0x2, RZ ;  /* 0x0000000200037824 */ /* 0x000fe200078e00ff */
[----:B-1----:R-:W-:Y:S01]  /*0240*/  SHF.R.U32.HI R19, RZ, 0x2, R0 ;  /* 0x00000002ff137819 */ /* 0x002fe20000011600 */
[----:B-----5:R-:W-:Y:S01]  /*0250*/  UPRMT UR4, UR5, 0x654, UR4 ;  /* 0x0000065405047896 */ /* 0x020fe20008000004 */
[----:B------:R-:W-:Y:S02]  /*0260*/  LOP3.LUT R2, R2, 0x1fc, RZ, 0xc0, !PT ;  /* 0x000001fc02027812 */ /* 0x000fe400078ec0ff */
[----:B------:R-:W-:Y:S02]  /*0270*/  LOP3.LUT R3, R3, 0xfe, RZ, 0xc0, !PT ;  /* 0x000000fe03037812 */ /* 0x000fe400078ec0ff */
[----:B------:R-:W-:Y:S02]  /*0280*/  LOP3.LUT R22, R19, 0x10, RZ, 0xc0, !PT ;  /* 0x0000001013167812 */ /* 0x000fe400078ec0ff */
[----:B------:R-:W-:-:S03]  /*0290*/  PRMT R17, R3, 0x6540, R14 ;  /* 0x0000654003117816 */ /* 0x000fc6000000000e */
[----:B---3--:R-:W-:Y:S02]  /*02a0*/  VIADD R21, R22, UR4 ;  /* 0x0000000416157c36 */ /* 0x008fe40008000000 */
[----:B------:R-:W-:Y:S01]  /*02b0*/  IMAD.HI R18, R17, 0x66666667, RZ ;  /* 0x6666666711127827 */ /* 0x000fe200078e02ff */
[----:B------:R-:W1:Y:S04]  /*02c0*/  LDC.64 R22, c[0x0][0x218] ;  /* 0x00008600ff167b82 */ /* 0x000e680000000a00 */
[----:B------:R-:W-:-:S04]  /*02d0*/  SHF.R.U32.HI R19, RZ, 0x1f, R18 ;  /* 0x0000001fff137819 */ /* 0x000fc80000011612 */
[----:B------:R-:W-:Y:S01]  /*02e0*/  LEA.HI.SX32 R18, R18, R19, 0x17 ;  /* 0x0000001312127211 */ /* 0x000fe200078fbaff */
[----:B------:R-:W-:-:S04]  /*02f0*/  IMAD R19, R2, 0x4, R21 ;  /* 0x0000000402137824 */ /* 0x000fc800078e0215 */
[----:B------:R-:W-:Y:S01]  /*0300*/  IMAD R18, R18, -0x500, R17 ;  /* 0xfffffb0012127824 */ /* 0x000fe200078e0211 */
[----:B------:R-:W-:-:S03]  /*0310*/  LEA R17, R3, UR4, 0x2 ;  /* 0x0000000403117c11 */ /* 0x000fc6000f8e10ff */
[C---:B0-----:R-:W-:Y:S01]  /*0320*/  IMAD.WIDE R20, R18.reuse, 0x4, R12 ;  /* 0x0000000412147825 */ /* 0x041fe200078e020c */
[----:B--2---:R0:W-:Y:S01]  /*0330*/  STS.128 [R19], R8 ;  /* 0x0000000813007388 */ /* 0x0041e20000000c00 */
[----:B------:R-:W-:Y:S08]  /*0340*/  BAR.SYNC.DEFER_BLOCKING 0x0 ;  /* 0x0000000000007b1d */ /* 0x000ff00000010000 */
[----:B0-----:R-:W0:Y:S01]  /*0350*/  LDC.64 R10, c[0x0][0x230] ;  /* 0x00008c00ff0a7b82 */ /* 0x001e220000000a00 */
[----:B------:R-:W2:Y:S04]  /*0360*/  LDS.64 R2, [R17] ;  /* 0x0000000011027984 */ /* 0x000ea80000000a00 */
[----:B------:R-:W3:Y:S03]  /*0370*/  LDS.64 R12, [R17+0x410] ;  /* 0x00041000110c7984 */ /* 0x000ee60000000a00 */
[----:B------:R-:W-:Y:S06]  /*0380*/  BAR.SYNC.DEFER_BLOCKING 0x0 ;  /* 0x0000000000007b1d */ /* 0x000fec0000010000 */
[----:B----4-:R4:W-:Y:S02]  /*0390*/  STS.128 [R19], R4 ;  /* 0x0000000413007388 */ /* 0x0109e40000000c00 */
[----:B------:R-:W-:Y:S06]  /*03a0*/  BAR.SYNC.DEFER_BLOCKING 0x0 ;  /* 0x0000000000007b1d */ /* 0x000fec0000010000 */
[----:B------:R-:W5:Y:S01]  /*03b0*/  LDG.E.EL.64 R20, desc[UR6][R20.64] ;  /* 0x0000000614147981 */ /* 0x000f62000c2e1b00 */
[----:B-1----:R-:W-:-:S03]  /*03c0*/  IMAD.WIDE R8, R18, 0x4, R22 ;  /* 0x0000000412087825 */ /* 0x002fc600078e0216 */
[----:B------:R-:W1:Y:S01]  /*03d0*/  LDS.64 R6, [R17] ;  /* 0x0000000011067984 */ /* 0x000e620000000a00 */
[----:B------:R-:W-:-:S03]  /*03e0*/  IMAD.WIDE R22, R18, 0x4, R24 ;  /* 0x0000000412167825 */ /* 0x000fc600078e0218 */
[----:B------:R-:W2:Y:S01]  /*03f0*/  LDG.E.EL.64 R8, desc[UR6][R8.64] ;  /* 0x0000000608087981 */ /* 0x000ea2000c2e1b00 */
[----:B0-----:R-:W-:-:S03]  /*0400*/  IMAD.WIDE R24, R18, 0x4, R10 ;  /* 0x0000000412187825 */ /* 0x001fc600078e020a */
[----:B------:R0:W3:Y:S04]  /*0410*/  LDG.E.EL.64 R10, desc[UR6][R22.64] ;  /* 0x00000006160a7981 */ /* 0x0000e8000c2e1b00 */
[----:B----4-:R4:W3:Y:S04]  /*0420*/  LDG.E.EL.64 R4, desc[UR6][R24.64] ;  /* 0x0000000618047981 */ /* 0x0108e8000c2e1b00 */
[----:B------:R1:W1:Y:S01]  /*0430*/  LDS.64 R18, [R17+0x410] ;  /* 0x0004100011127984 */ /* 0x0002620000000a00 */
[----:B0-----:R-:W-:Y:S02]  /*0440*/  IMAD.SHL.U32 R22, R0, 0x8, RZ ;  /* 0x0000000800167824 */ /* 0x001fe400078e00ff */
[----:B------:R-:W-:Y:S01]  /*0450*/  IMAD.MOV.U32 R23, RZ, RZ, 0x3e800000 ;  /* 0x3e800000ff177424 */ /* 0x000fe200078e00ff */
[----:B------:R-:W0:Y:S02]  /*0460*/  S2R R28, SR_TID.X ;  /* 0x00000000001c7919 */ /* 0x000e240000002100 */
[----:B----4-:R-:W-:Y:S01]  /*0470*/  LOP3.LUT R25, R22, 0x3f8, RZ, 0xc0, !PT ;  /* 0x000003f816197812 */ /* 0x010fe200078ec0ff */
[----:B0-----:R-:W-:-:S05]  /*0480*/  IMAD.SHL.U32 R28, R28, 0x4, RZ ;  /* 0x000000041c1c7824 */ /* 0x001fca00078e00ff */
[----:B------:R-:W-:-:S05]  /*0490*/  LOP3.LUT R28, R28, 0x1fc, RZ, 0xc0, !PT ;  /* 0x000001fc1c1c7812 */ /* 0x000fca00078ec0ff */
[----:B-1----:R-:W-:-:S04]  /*04a0*/  VIADD R17, R28, UR4 ;  /* 0x000000041c117c36 */ /* 0x002fc80008000000 */
[----:B------:R-:W-:Y:S01]  /*04b0*/  IMAD R17, R28, 0x4, R17 ;  /* 0x000000041c117824 */ /* 0x000fe200078e0211 */
[----:B------:R-:W-:Y:S01]  /*04c0*/  BAR.SYNC.DEFER_BLOCKING 0x0 ;  /* 0x0000000000007b1d */ /* 0x000fe20000010000 */
[----:B-----5:R-:W-:Y:S01]  /*04d0*/  FADD R26, R20, 9.9999997473787516356e-06 ;  /* 0x3727c5ac141a7421 */ /* 0x020fe20000000000 */
[----:B------:R-:W-:-:S04]  /*04e0*/  FADD R21, R21, 9.9999997473787516356e-06 ;  /* 0x3727c5ac15157421 */ /* 0x000fc80000000000 */
[----:B------:R0:W1:Y:S01]  /*04f0*/  MUFU.SQRT R20, R26 ;  /* 0x0000001a00147308 */ /* 0x0000620000002000 */
[----:B--2---:R-:W-:Y:S01]  /*0500*/  FADD R2, R2, -R8 ;  /* 0x8000000802027221 */ /* 0x004fe20000000000 */
[--C-:B---3--:R-:W-:Y:S01]  /*0510*/  FADD R13, R13, -R9.reuse ;  /* 0x800000090d0d7221 */ /* 0x108fe20000000000 */
[--C-:B------:R-:W-:Y:S01]  /*0520*/  FADD R3, R3, -R9.reuse ;  /* 0x8000000903037221 */ /* 0x100fe20000000000 */
[----:B------:R-:W-:-:S04]  /*0530*/  FADD R7, R7, -R9 ;  /* 0x8000000907077221 */ /* 0x000fc80000000000 */
[----:B------:R-:W2:Y:S01]  /*0540*/  MUFU.SQRT R27, R21 ;  /* 0x00000015001b7308 */ /* 0x000ea20000002000 */
[----:B0-----:R-:W-:Y:S02]  /*0550*/  VIADD R26, R25, UR4 ;  /* 0x00000004191a7c36 */ /* 0x001fe40008000000 */
[----:B------:R-:W-:Y:S01]  /*0560*/  FADD R19, R19, -R9 ;  /* 0x8000000913137221 */ /* 0x000fe20000000000 */
[--C-:B------:R-:W-:Y:S01]  /*0570*/  FADD R12, R12, -R8.reuse ;  /* 0x800000080c0c7221 */ /* 0x100fe20000000000 */
[--C-:B------:R-:W-:Y:S01]  /*0580*/  FADD R6, R6, -R8.reuse ;  /* 0x8000000806067221 */ /* 0x100fe20000000000 */
[----:B------:R-:W-:Y:S01]  /*0590*/  FADD R18, R18, -R8 ;  /* 0x8000000812127221 */ /* 0x000fe20000000000 */
[C---:B-1----:R-:W-:Y:S02]  /*05a0*/  FSETP.GT.AND P0, PT, R20.reuse, 8.50705917302346158658e+37, PT ;  /* 0x7e8000001400780b */ /* 0x042fe40003f04000 */
[----:B------:R-:W-:Y:S02]  /*05b0*/  FSETP.GEU.AND P2, PT, R20, 1.175494350822287508e-38, PT ;  /* 0x008000001400780b */ /* 0x000fe40003f4e000 */
[----:B------:R-:W-:-:S02]  /*05c0*/  FSEL R24, R23, 1, P0 ;  /* 0x3f80000017187808 */ /* 0x000fc40000000000 */
[C---:B--2---:R-:W-:Y:S02]  /*05d0*/  FSETP.GT.AND P1, PT, R27.reuse, 8.50705917302346158658e+37, PT ;  /* 0x7e8000001b00780b */ /* 0x044fe40003f24000 */
[----:B------:R-:W-:Y:S02]  /*05e0*/  FSETP.GEU.AND P3, PT, R27, 1.175494350822287508e-38, PT ;  /* 0x008000001b00780b */ /* 0x000fe40003f6e000 */
[----:B------:R-:W-:-:S03]  /*05f0*/  FSEL R23, R23, 1, P1 ;  /* 0x3f80000017177808 */ /* 0x000fc60000800000 */
[----:B------:R-:W-:Y:S02]  /*0600*/  @P0 FMUL R20, R20, 0.25 ;  /* 0x3e80000014140820 */ /* 0x000fe40000400000 */
[----:B------:R-:W-:Y:S02]  /*0610*/  @!P2 FMUL R24, R24, 16777216 ;  /* 0x4b8000001818a820 */ /* 0x000fe40000400000 */
[----:B------:R-:W-:Y:S02]  /*0620*/  @!P2 FMUL R20, R20, 16777216 ;  /* 0x4b8000001414a820 */ /* 0x000fe40000400000 */
[----:B------:R-:W-:Y:S02]  /*0630*/  @P1 FMUL R27, R27, 0.25 ;  /* 0x3e8000001b1b1820 */ /* 0x000fe40000400000 */
[----:B------:R0:W1:Y:S01]  /*0640*/  MUFU.RCP R21, R20 ;  /* 0x0000001400157308 */ /* 0x0000620000001000 */
[----:B------:R-:W-:Y:S01]  /*0650*/  @!P3 FMUL R23, R23, 16777216 ;  /* 0x4b8000001717b820 */ /* 0x000fe20000400000 */
[----:B------:R-:W-:-:S06]  /*0660*/  @!P3 FMUL R27, R27, 16777216 ;  /* 0x4b8000001b1bb820 */ /* 0x000fcc0000400000 */
[----:B------:R-:W2:Y:S01]  /*0670*/  MUFU.RCP R22, R27 ;  /* 0x0000001b00167308 */ /* 0x000ea20000001000 */
[----:B0-----:R-:W-:Y:S02]  /*0680*/  IMAD R20, R25, 0x4, R26 ;  /* 0x0000000419147824 */ /* 0x001fe400078e021a */
[----:B-1----:R-:W-:-:S04]  /*0690*/  FMUL R21, R21, R24 ;  /* 0x0000001815157220 */ /* 0x002fc80000400000 */
[----:B------:R-:W-:Y:S01]  /*06a0*/  FMUL R9, R21, R2 ;  /* 0x0000000215097220 */ /* 0x000fe20000400000 */
[----:B--2---:R-:W-:-:S03]  /*06b0*/  FMUL R22, R22, R23 ;  /* 0x0000001716167220 */ /* 0x004fc60000400000 */
[--C-:B------:R-:W-:Y:S01]  /*06c0*/  FFMA R9, R10, R9, R4.reuse ;  /* 0x000000090a097223 */ /* 0x100fe20000000004 */
[C---:B------:R-:W-:Y:S01]  /*06d0*/  FMUL R26, R22.reuse, R3 ;  /* 0x00000003161a7220 */ /* 0x040fe20000400000 */
[C---:B------:R-:W-:Y:S01]  /*06e0*/  FMUL R24, R22.reuse, R7 ;  /* 0x0000000716187220 */ /* 0x040fe20000400000 */
[----:B------:R-:W-:Y:S02]  /*06f0*/  FMUL R7, R21, R12 ;  /* 0x0000000c15077220 */ /* 0x000fe40000400000 */
[----:B------:R-:W-:Y:S01]  /*0700*/  FSETP.GTU.AND P2, PT, R9, RZ, PT ;  /* 0x000000ff0900720b */ /* 0x000fe20003f4c000 */
[--C-:B------:R-:W-:Y:S01]  /*0710*/  FFMA R26, R11, R26, R5.reuse ;  /* 0x0000001a0b1a7223 */ /* 0x100fe20000000005 */
[C---:B------:R-:W-:Y:S01]  /*0720*/  FMUL R8, R22.reuse, R13 ;  /* 0x0000000d16087220 */ /* 0x040fe20000400000 */
[----:B------:R-:W-:Y:S01]  /*0730*/  FMUL R22, R22, R19 ;  /* 0x0000001316167220 */ /* 0x000fe20000400000 */
[----:B------:R-:W-:Y:S01]  /*0740*/  FMUL R3, R21, R6 ;  /* 0x0000000615037220 */ /* 0x000fe20000400000 */
[--C-:B------:R-:W-:Y:S01]  /*0750*/  FFMA R7, R10, R7, R4.reuse ;  /* 0x000000070a077223 */ /* 0x100fe20000000004 */
[----:B------:R-:W-:Y:S01]  /*0760*/  FSETP.GTU.AND P5, PT, R26, RZ, PT ;  /* 0x000000ff1a00720b */ /* 0x000fe20003fac000 */
[--C-:B------:R-:W-:Y:S01]  /*0770*/  FFMA R8, R11, R8, R5.reuse ;  /* 0x000000080b087223 */ /* 0x100fe20000000005 */
[----:B------:R-:W-:Y:S01]  /*0780*/  FSEL R9, R9, RZ, P2 ;  /* 0x000000ff09097208 */ /* 0x000fe20001000000 */
[C-C-:B------:R-:W-:Y:S01]  /*0790*/  FFMA R24, R11.reuse, R24, R5.reuse ;  /* 0x000000180b187223 */ /* 0x140fe20000000005 */
[----:B------:R-:W-:Y:S01]  /*07a0*/  FFMA R22, R11, R22, R5 ;  /* 0x000000160b167223 */ /* 0x000fe20000000005 */
[----:B------:R-:W-:Y:S01]  /*07b0*/  FFMA R3, R10, R3, R4 ;  /* 0x000000030a037223 */ /* 0x000fe20000000004 */
[----:B------:R-:W-:Y:S01]  /*07c0*/  FSEL R5, R26, RZ, P5 ;  /* 0x000000ff1a057208 */ /* 0x000fe20002800000 */
[----:B------:R-:W-:Y:S01]  /*07d0*/  FMUL R21, R21, R18 ;  /* 0x0000001215157220 */ /* 0x000fe20000400000 */
[----:B------:R-:W-:-:S02]  /*07e0*/  FSETP.GTU.AND P0, PT, R7, RZ, PT ;  /* 0x000000ff0700720b */ /* 0x000fc40003f0c000 */
[----:B------:R-:W-:Y:S01]  /*07f0*/  FSETP.GEU.AND P5, PT, R9, 6, PT ;  /* 0x40c000000900780b */ /* 0x000fe20003fae000 */
[----:B------:R-:W-:Y:S01]  /*0800*/  FFMA R21, R10, R21, R4 ;  /* 0x000000150a157223 */ /* 0x000fe20000000004 */
[C---:B------:R-:W-:Y:S02]  /*0810*/  FSETP.GTU.AND P6, PT, R8.reuse, RZ, PT ;  /* 0x000000ff0800720b */ /* 0x040fe40003fcc000 */
[----:B------:R-:W-:Y:S02]  /*0820*/  FSETP.GTU.AND P1, PT, R3, RZ, PT ;  /* 0x000000ff0300720b */ /* 0x000fe40003f2c000 */
[----:B------:R-:W-:Y:S02]  /*0830*/  FSEL R7, R7, RZ, P0 ;  /* 0x000000ff07077208 */ /* 0x000fe40000000000 */
[----:B------:R-:W-:Y:S02]  /*0840*/  FSETP.GEU.AND P0, PT, R5, 6, PT ;  /* 0x40c000000500780b */ /* 0x000fe40003f0e000 */
[----:B------:R-:W-:-:S02]  /*0850*/  FSEL R11, R8, RZ, P6 ;  /* 0x000000ff080b7208 */ /* 0x000fc40003000000 */
[----:B------:R-:W-:Y:S02]  /*0860*/  FSEL R13, R3, RZ, P1 ;  /* 0x000000ff030d7208 */ /* 0x000fe40000800000 */
[----:B------:R-:W-:Y:S01]  /*0870*/  FSETP.GTU.AND P2, PT, R22, RZ, PT ;  /* 0x000000ff1600720b */ /* 0x000fe20003f4c000 */
[----:B------:R-:W0:Y:S01]  /*0880*/  LDC.64 R2, c[0x0][0x238] ;  /* 0x00008e00ff027b82 */ /* 0x000e220000000a00 */
[----:B------:R-:W-:Y:S02]  /*0890*/  FSETP.GTU.AND P3, PT, R24, RZ, PT ;  /* 0x000000ff1800720b */ /* 0x000fe40003f6c000 */
[----:B------:R-:W-:Y:S02]  /*08a0*/  FSETP.GEU.AND P1, PT, R7, 6, PT ;  /* 0x40c000000700780b */ /* 0x000fe40003f2e000 */
[----:B------:R-:W-:Y:S02]  /*08b0*/  FSETP.NAN.AND P6, PT, R9, R9, PT ;  /* 0x000000090900720b */ /* 0x000fe40003fc8000 */
[----:B------:R-:W-:-:S02]  /*08c0*/  FSETP.GTU.AND P4, PT, R21, RZ, PT ;  /* 0x000000ff1500720b */ /* 0x000fc40003f8c000 */
[----:B------:R-:W-:Y:S02]  /*08d0*/  FSEL R23, R22, RZ, P2 ;  /* 0x000000ff16177208 */ /* 0x000fe40001000000 */
[----:B------:R-:W-:Y:S02]  /*08e0*/  FSEL R19, R24, RZ, P3 ;  /* 0x000000ff18137208 */ /* 0x000fe40001800000 */
[----:B------:R-:W-:Y:S02]  /*08f0*/  @P5 SEL R9, R9, 0x40c00000, P6 ;  /* 0x40c0000009095807 */ /* 0x000fe40003000000 */
[----:B------:R-:W-:Y:S02]  /*0900*/  FSETP.NAN.AND P2, PT, R5, R5, PT ;  /* 0x000000050500720b */ /* 0x000fe40003f48000 */
[----:B------:R-:W-:Y:S01]  /*0910*/  FSETP.GEU.AND P3, PT, R11, 6, PT ;  /* 0x40c000000b00780b */ /* 0x000fe20003f6e000 */
[----:B------:R1:W-:Y:S01]  /*0920*/  STS [R20], R9 ;  /* 0x0000000914007388 */ /* 0x0003e20000000800 */
[----:B------:R-:W-:-:S02]  /*0930*/  FSETP.GEU.AND P6, PT, R13, 6, PT ;  /* 0x40c000000d00780b */ /* 0x000fc40003fce000 */
[----:B------:R-:W-:Y:S02]  /*0940*/  FSEL R21, R21, RZ, P4 ;  /* 0x000000ff15157208 */ /* 0x000fe40002000000 */
[----:B------:R-:W-:Y:S02]  /*0950*/  FSETP.NAN.AND P4, PT, R7, R7, PT ;  /* 0x000000070700720b */ /* 0x000fe40003f88000 */
[----:B------:R-:W-:Y:S02]  /*0960*/  @P0 SEL R5, R5, 0x40c00000, P2 ;  /* 0x40c0000005050807 */ /* 0x000fe40001000000 */
[----:B------:R-:W-:Y:S02]  /*0970*/  FSETP.GEU.AND P5, PT, R21, 6, PT ;  /* 0x40c000001500780b */ /* 0x000fe40003fae000 */
[----:B------:R-:W-:Y:S01]  /*0980*/  FSETP.GEU.AND P0, PT, R23, 6, PT ;  /* 0x40c000001700780b */ /* 0x000fe20003f0e000 */
[----:B------:R-:W-:Y:S01]  /*0990*/  STS [R20+0x14], R5 ;  /* 0x0000140514007388 */ /* 0x000fe20000000800 */
[----:B------:R-:W-:-:S02]  /*09a0*/  FSETP.GEU.AND P2, PT, R19, 6, PT ;  /* 0x40c000001300780b */ /* 0x000fc40003f4e000 */
[----:B------:R-:W-:Y:S02]  /*09b0*/  @P1 SEL R7, R7, 0x40c00000, P4 ;  /* 0x40c0000007071807 */ /* 0x000fe40002000000 */
[----:B------:R-:W-:Y:S02]  /*09c0*/  FSETP.NAN.AND P4, PT, R11, R11, PT ;  /* 0x0000000b0b00720b */ /* 0x000fe40003f88000 */
[----:B------:R-:W-:Y:S01]  /*09d0*/  FSETP.NAN.AND P1, PT, R13, R13, PT ;  /* 0x0000000d0d00720b */ /* 0x000fe20003f28000 */
[----:B------:R-:W-:Y:S01]  /*09e0*/  STS [R20+0x4], R7 ;  /* 0x0000040714007388 */ /* 0x000fe20000000800 */
[----:B------:R-:W-:Y:S02]  /*09f0*/  @P3 SEL R11, R11, 0x40c00000, P4 ;  /* 0x40c000000b0b3807 */ /* 0x000fe40002000000 */
[----:B------:R-:W-:Y:S02]  /*0a00*/  @P6 SEL R13, R13, 0x40c00000, P1 ;  /* 0x40c000000d0d6807 */ /* 0x000fe40000800000 */
[----:B------:R-:W-:Y:S01]  /*0a10*/  FSETP.NAN.AND P4, PT, R21, R21, PT ;  /* 0x000000151500720b */ /* 0x000fe20003f88000 */
[----:B------:R2:W-:Y:S01]  /*0a20*/  STS [R20+0x18], R11 ;  /* 0x0000180b14007388 */ /* 0x0005e20000000800 */
[----:B------:R-:W-:-:S02]  /*0a30*/  FSETP.NAN.AND P3, PT, R19, R19, PT ;  /* 0x000000131300720b */ /* 0x000fc40003f68000 */
[----:B------:R-:W-:Y:S01]  /*0a40*/  FSETP.NAN.AND P1, PT, R23, R23, PT ;  /* 0x000000171700720b */ /* 0x000fe20003f28000 */
[----:B------:R-:W-:Y:S01]  /*0a50*/  STS [R20+0x8], R13 ;  /* 0x0000080d14007388 */ /* 0x000fe20000000800 */
[----:B------:R-:W-:Y:S02]  /*0a60*/  @P5 SEL R21, R21, 0x40c00000, P4 ;  /* 0x40c0000015155807 */ /* 0x000fe40002000000 */
[----:B------:R-:W-:Y:S02]  /*0a70*/  @P2 SEL R19, R19, 0x40c00000, P3 ;  /* 0x40c0000013132807 */ /* 0x000fe40001800000 */
[----:B------:R-:W-:Y:S01]  /*0a80*/  @P0 SEL R23, R23, 0x40c00000, P1 ;  /* 0x40c0000017170807 */ /* 0x000fe20000800000 */
[----:B------:R-:W-:Y:S01]  /*0a90*/  STS [R20+0xc], R21 ;  /* 0x00000c1514007388 */ /* 0x000fe20000000800 */
[----:B-1----:R-:W-:Y:S02]  /*0aa0*/  LOP3.LUT R9, R0, 0x7f, RZ, 0xc0, !PT ;  /* 0x0000007f00097812 */ /* 0x002fe400078ec0ff */
[----:B------:R-:W-:Y:S01]  /*0ab0*/  ISETP.GE.AND P0, PT, R16, 0x4, PT ;  /* 0x000000041000780c */ /* 0x000fe20003f06270 */
[----:B------:R-:W-:Y:S01]  /*0ac0*/  STS [R20+0x1c], R19 ;  /* 0x00001c1314007388 */ /* 0x000fe20000000800 */
[----:B------:R-:W-:-:S03]  /*0ad0*/  PRMT R14, R9, 0x6540, R14 ;  /* 0x00006540090e7816 */ /* 0x000fc6000000000e */
[----:B------:R-:W-:Y:S02]  /*0ae0*/  STS [R20+0x20], R23 ;  /* 0x0000201714007388 */ /* 0x000fe40000000800 */
[----:B------:R-:W-:Y:S01]  /*0af0*/  IMAD.IADD R14, R14, 0x1, R15 ;  /* 0x000000010e0e7824 */ /* 0x000fe200078e020f */
[----:B------:R-:W-:Y:S03]  /*0b00*/  BAR.SYNC.DEFER_BLOCKING 0x0 ;  /* 0x0000000000007b1d */ /* 0x000fe60000010000 */
[----:B--2---:R-:W-:-:S04]  /*0b10*/  IMAD.SHL.U32 R11, R14, 0x4, RZ ;  /* 0x000000040e0b7824 */ /* 0x004fc800078e00ff */
[----:B0-----:R-:W-:Y:S01]  /*0b20*/  IMAD.WIDE R8, R11, 0x4, R2 ;  /* 0x000000040b087825 */ /* 0x001fe200078e0202 */
[----:B------:R-:W-:Y:S04]  /*0b30*/  LDS R4, [R17] ;  /* 0x0000000011047984 */ /* 0x000fe80000000800 */
[----:B------:R-:W-:Y:S04]  /*0b40*/  LDS R5, [R17+0x4] ;  /* 0x0000040011057984 */ /* 0x000fe80000000800 */
[----:B------:R-:W-:Y:S04]  /*0b50*/  LDS R6, [R17+0x8] ;  /* 0x0000080011067984 */ /* 0x000fe80000000800 */
[----:B------:R-:W0:Y:S04]  /*0b60*/  LDS R7, [R17+0xc] ;  /* 0x00000c0011077984 */ /* 0x000e280000000800 */
[----:B0-----:R0:W-:Y:S02]  /*0b70*/  @!P0 STG.E.128 desc[UR6][R8.64], R4 ;  /* 0x0000000408008986 */ /* 0x0011e4000c101d06 */
[----:B0-----:R-:W-:Y:S05]  /*0b80*/  @P0 EXIT ;  /* 0x000000000000094d */ /* 0x001fea0003800000 */
[----:B0-----:R-:W-:Y:S01]  /*0b90*/  LDS R4, [R17+0xa00] ;  /* 0x000a000011047984 */ /* 0x001fe20000000800 */
[----:B------:R-:W-:-:S03]  /*0ba0*/  VIADD R11, R11, 0x200 ;  /* 0x000002000b0b7836 */ /* 0x000fc60000000000 */
[----:B------:R-:W-:Y:S01]  /*0bb0*/  LDS R5, [R17+0xa04] ;  /* 0x000a040011057984 */ /* 0x000fe20000000800 */
[----:B------:R-:W-:-:S03]  /*0bc0*/  IMAD.WIDE R2, R11, 0x4, R2 ;  /* 0x000000040b027825 */ /* 0x000fc600078e0202 */
[----:B------:R-:W-:Y:S04]  /*0bd0*/  LDS R6, [R17+0xa08] ;  /* 0x000a080011067984 */ /* 0x000fe80000000800 */
[----:B------:R-:W0:Y:S04]  /*0be0*/  LDS R7, [R17+0xa0c] ;  /* 0x000a0c0011077984 */ /* 0x000e280000000800 */
[----:B0-----:R-:W-:Y:S01]  /*0bf0*/  STG.E.128 desc[UR6][R2.64], R4 ;  /* 0x0000000402007986 */ /* 0x001fe2000c101d06 */
[----:B------:R-:W-:Y:S05]  /*0c00*/  EXIT ;  /* 0x000000000000794d */ /* 0x000fea0003800000 */
.L_x_0:
[----:B------:R-:W-:-:S00]  /*0c10*/  BRA `(.L_x_0) ;  /* 0xfffffffc00fc7947 */ /* 0x000fc0000383ffff */
[----:B------:R-:W-:-:S00]  /*0c20*/  NOP ;  /* 0x0000000000007918 */ /* 0x000fc00000000000 */
        /* <DEDUP_REMOVED lines=13> */
.L_x_1:


//--------------------- .nv.global.init           --------------------------
	.section	.nv.global.init,"aw",@progbits
.nv.global.init:
	.type		_$_str,@object
	.size		_$_str,(_$_str_$_2 - _$_str)
_$_str:
        /*0000*/ 	.byte	0x5f, 0x5f, 0x43, 0x55, 0x44, 0x41, 0x5f, 0x46, 0x54, 0x5a, 0x00
	.type		_$_str_$_2,@object
	.size		_$_str_$_2,(.L_1 - _$_str_$_2)
_$_str_$_2:
        /*000b*/ 	.byte	0x5f, 0x5f, 0x43, 0x55, 0x44, 0x41, 0x5f, 0x50, 0x52, 0x45, 0x43, 0x5f, 0x53, 0x51, 0x52, 0x54
        /*001b*/ 	.byte	0x00
.L_1:


//--------------------- .nv.shared.triton_poi_fused__native_batch_norm_legit_no_training_hardtanh_25 --------------------------
	.section	.nv.shared.triton_poi_fused__native_batch_norm_legit_no_training_hardtanh_25,"aw",@nobits
	.sectionflags	@""
	.align	16
	.zero		1024


//--------------------- .nv.constant0.triton_poi_fused__native_batch_norm_legit_no_training_hardtanh_25 --------------------------
	.section	.nv.constant0.triton_poi_fused__native_batch_norm_legit_no_training_hardtanh_25,"a",@progbits
	.sectionflags	@""
	.align	4
.nv.constant0.triton_poi_fused__native_batch_norm_legit_no_training_hardtanh_25:
	.zero		584
